//
// Generated by NVIDIA NVVM Compiler
//
// Compiler Build ID: CL-36424714
// Cuda compilation tools, release 13.0, V13.0.88
// Based on NVVM 20.0.0
//

.version 9.0
.target sm_100
.address_size 64

	// .globl	mandelbrot

.visible .entry mandelbrot(
	.param .u64 .ptr .align 1 mandelbrot_param_0,
	.param .u64 mandelbrot_param_1,
	.param .u32 mandelbrot_param_2,
	.param .u32 mandelbrot_param_3,
	.param .f32 mandelbrot_param_4,
	.param .f32 mandelbrot_param_5,
	.param .f32 mandelbrot_param_6,
	.param .f32 mandelbrot_param_7,
	.param .u32 mandelbrot_param_8
)
{
	.reg .pred 	%p<8>;
	.reg .b32 	%r<22>;
	.reg .b32 	%f<33>;
	.reg .b64 	%rd<8>;

	ld.param.u64 	%rd1, [mandelbrot_param_0];
	ld.param.u64 	%rd2, [mandelbrot_param_1];
	ld.param.u32 	%r7, [mandelbrot_param_2];
	ld.param.u32 	%r10, [mandelbrot_param_3];
	ld.param.f32 	%f11, [mandelbrot_param_4];
	ld.param.f32 	%f12, [mandelbrot_param_5];
	ld.param.f32 	%f13, [mandelbrot_param_6];
	ld.param.f32 	%f14, [mandelbrot_param_7];
	ld.param.u32 	%r9, [mandelbrot_param_8];
	mov.u32 	%r11, %ntid.x;
	mov.u32 	%r12, %ctaid.x;
	mov.u32 	%r13, %tid.x;
	mad.lo.s32 	%r1, %r11, %r12, %r13;
	mov.u32 	%r14, %ntid.y;
	mov.u32 	%r15, %ctaid.y;
	mov.u32 	%r16, %tid.y;
	mad.lo.s32 	%r17, %r14, %r15, %r16;
	setp.ge.u32 	%p1, %r1, %r7;
	setp.ge.u32 	%p2, %r17, %r10;
	or.pred  	%p3, %p1, %p2;
	@%p3 bra 	$L__BB0_6;
	cvt.rn.f32.u32 	%f15, %r1;
	cvt.rn.f32.s32 	%f16, %r7;
	div.rn.f32 	%f17, %f15, %f16;
	sub.f32 	%f18, %f13, %f11;
	fma.rn.f32 	%f1, %f17, %f18, %f11;
	cvt.rn.f32.u32 	%f19, %r17;
	cvt.rn.f32.s32 	%f20, %r10;
	div.rn.f32 	%f21, %f19, %f20;
	sub.f32 	%f22, %f14, %f12;
	mul.f32 	%f23, %f21, %f22;
	sub.f32 	%f2, %f14, %f23;
	setp.lt.s32 	%p4, %r9, 1;
	mov.b32 	%r21, -16777216;
	@%p4 bra 	$L__BB0_5;
	mov.b32 	%r20, 0;
	mov.f32 	%f29, 0f00000000;
	mov.f32 	%f30, %f29;
	mov.f32 	%f31, %f29;
	mov.f32 	%f32, %f29;
$L__BB0_3:
	sub.f32 	%f25, %f30, %f29;
	add.f32 	%f7, %f1, %f25;
	add.f32 	%f26, %f32, %f32;
	fma.rn.f32 	%f31, %f26, %f31, %f2;
	add.s32 	%r20, %r20, 1;
	setp.lt.s32 	%p5, %r20, %r9;
	mul.f32 	%f30, %f7, %f7;
	mul.f32 	%f29, %f31, %f31;
	add.f32 	%f27, %f30, %f29;
	setp.lt.f32 	%p6, %f27, 0f40800000;
	and.pred  	%p7, %p5, %p6;
	mov.f32 	%f32, %f7;
	@%p7 bra 	$L__BB0_3;
	or.b32  	%r21, %r20, -16777216;
$L__BB0_5:
	cvt.u64.u32 	%rd3, %r17;
	cvta.to.global.u64 	%rd4, %rd1;
	mad.lo.s64 	%rd5, %rd2, %rd3, %rd4;
	mul.wide.u32 	%rd6, %r1, 4;
	add.s64 	%rd7, %rd5, %rd6;
	st.global.u32 	[%rd7], %r21;
$L__BB0_6:
	ret;

}


// ===== COMPILED SASS (sm_100) =====

	.target	sm_100

	.elftype	@"ET_EXEC"


//--------------------- .note.nv.tkinfo           --------------------------
	.section	.note.nv.tkinfo,"",@"SHT_NOTE"
	.sectionflags	@"SHF_NOTE_NV_TKINFO"
	.tkinfo
        /*0018*/ 	.word	0x00000002
        /*0030*/ 	.string	""
        /*0030*/ 	.string	"ptxas"
        /*0030*/ 	.string	"Cuda compilation tools, release 13.0, V13.0.88"
        /*0030*/ 	.string	"Build cuda_13.0.r13.0/compiler.36424714_0"
        /*0030*/ 	.string	"-arch sm_100 -m 64 "



//--------------------- .note.nv.cuinfo           --------------------------
	.section	.note.nv.cuinfo,"",@"SHT_NOTE"
	.sectionflags	@"SHF_NOTE_NV_CUINFO"
        /*0018*/ 	.short	0x0002
        /*001a*/ 	.short	0x0064
        /*001c*/ 	.short	0x0082
	.zero		2


//--------------------- .nv.info                  --------------------------
	.section	.nv.info,"",@"SHT_CUDA_INFO"
	.align	4


	//----- nvinfo : EIATTR_REGCOUNT
	.align		4
        /*0000*/ 	.byte	0x04, 0x2f
        /*0002*/ 	.short	(.L_1 - .L_0)
	.align		4
.L_0:
        /*0004*/ 	.word	index@(mandelbrot)
        /*0008*/ 	.word	0x00000011


	//----- nvinfo : EIATTR_FRAME_SIZE
	.align		4
.L_1:
        /*000c*/ 	.byte	0x04, 0x11
        /*000e*/ 	.short	(.L_3 - .L_2)
	.align		4
.L_2:
        /*0010*/ 	.word	index@($__internal_0_$__cuda_sm3x_div_rn_noftz_f32_slowpath)
        /*0014*/ 	.word	0x00000000


	//----- nvinfo : EIATTR_FRAME_SIZE
	.align		4
.L_3:
        /*0018*/ 	.byte	0x04, 0x11
        /*001a*/ 	.short	(.L_5 - .L_4)
	.align		4
.L_4:
        /*001c*/ 	.word	index@(mandelbrot)
        /*0020*/ 	.word	0x00000000


	//----- nvinfo : EIATTR_MIN_STACK_SIZE
	.align		4
.L_5:
        /*0024*/ 	.byte	0x04, 0x12
        /*0026*/ 	.short	(.L_7 - .L_6)
	.align		4
.L_6:
        /*0028*/ 	.word	index@(mandelbrot)
        /*002c*/ 	.word	0x00000000
.L_7:


//--------------------- .nv.compat                --------------------------
	.section	.nv.compat,"",@"SHT_CUDA_COMPAT_INFO"
	.align	4
        /*0000*/ 	.byte	0x02, 0x09, 0x00, 0x00, 0x02, 0x02, 0x01, 0x00, 0x02, 0x05, 0x05, 0x00, 0x03, 0x07, 0x01, 0x01
        /*0010*/ 	.byte	0x02, 0x03, 0x00, 0x00, 0x02, 0x06, 0x01, 0x00, 0x04, 0x0b, 0x08, 0x00, 0x01, 0x00, 0x00, 0x00
        /*0020*/ 	.byte	0x00, 0x00, 0x00, 0x00


//--------------------- .nv.info.mandelbrot       --------------------------
	.section	.nv.info.mandelbrot,"",@"SHT_CUDA_INFO"
	.sectionflags	@""
	.align	4


	//----- nvinfo : EIATTR_CUDA_API_VERSION
	.align		4
        /*0000*/ 	.byte	0x04, 0x37
        /*0002*/ 	.short	(.L_9 - .L_8)
.L_8:
        /*0004*/ 	.word	0x00000082


	//----- nvinfo : EIATTR_KPARAM_INFO
	.align		4
.L_9:
        /*0008*/ 	.byte	0x04, 0x17
        /*000a*/ 	.short	(.L_11 - .L_10)
.L_10:
        /*000c*/ 	.word	0x00000000
        /*0010*/ 	.short	0x0008
        /*0012*/ 	.short	0x0028
        /*0014*/ 	.byte	0x00, 0xf0, 0x11, 0x00


	//----- nvinfo : EIATTR_KPARAM_INFO
	.align		4
.L_11:
        /*0018*/ 	.byte	0x04, 0x17
        /*001a*/ 	.short	(.L_13 - .L_12)
.L_12:
        /*001c*/ 	.word	0x00000000
        /*0020*/ 	.short	0x0007
        /*0022*/ 	.short	0x0024
        /*0024*/ 	.byte	0x00, 0xf0, 0x11, 0x00


	//----- nvinfo : EIATTR_KPARAM_INFO
	.align		4
.L_13:
        /*0028*/ 	.byte	0x04, 0x17
        /*002a*/ 	.short	(.L_15 - .L_14)
.L_14:
        /*002c*/ 	.word	0x00000000
        /*0030*/ 	.short	0x0006
        /*0032*/ 	.short	0x0020
        /*0034*/ 	.byte	0x00, 0xf0, 0x11, 0x00


	//----- nvinfo : EIATTR_KPARAM_INFO
	.align		4
.L_15:
        /*0038*/ 	.byte	0x04, 0x17
        /*003a*/ 	.short	(.L_17 - .L_16)
.L_16:
        /*003c*/ 	.word	0x00000000
        /*0040*/ 	.short	0x0005
        /*0042*/ 	.short	0x001c
        /*0044*/ 	.byte	0x00, 0xf0, 0x11, 0x00


	//----- nvinfo : EIATTR_KPARAM_INFO
	.align		4
.L_17:
        /*0048*/ 	.byte	0x04, 0x17
        /*004a*/ 	.short	(.L_19 - .L_18)
.L_18:
        /*004c*/ 	.word	0x00000000
        /*0050*/ 	.short	0x0004
        /*0052*/ 	.short	0x0018
        /*0054*/ 	.byte	0x00, 0xf0, 0x11, 0x00


	//----- nvinfo : EIATTR_KPARAM_INFO
	.align		4
.L_19:
        /*0058*/ 	.byte	0x04, 0x17
        /*005a*/ 	.short	(.L_21 - .L_20)
.L_20:
        /*005c*/ 	.word	0x00000000
        /*0060*/ 	.short	0x0003
        /*0062*/ 	.short	0x0014
        /*0064*/ 	.byte	0x00, 0xf0, 0x11, 0x00


	//----- nvinfo : EIATTR_KPARAM_INFO
	.align		4
.L_21:
        /*0068*/ 	.byte	0x04, 0x17
        /*006a*/ 	.short	(.L_23 - .L_22)
.L_22:
        /*006c*/ 	.word	0x00000000
        /*0070*/ 	.short	0x0002
        /*0072*/ 	.short	0x0010
        /*0074*/ 	.byte	0x00, 0xf0, 0x11, 0x00


	//----- nvinfo : EIATTR_KPARAM_INFO
	.align		4
.L_23:
        /*0078*/ 	.byte	0x04, 0x17
        /*007a*/ 	.short	(.L_25 - .L_24)
.L_24:
        /*007c*/ 	.word	0x00000000
        /*0080*/ 	.short	0x0001
        /*0082*/ 	.short	0x0008
        /*0084*/ 	.byte	0x00, 0xf0, 0x21, 0x00


	//----- nvinfo : EIATTR_KPARAM_INFO
	.align		4
.L_25:
        /*0088*/ 	.byte	0x04, 0x17
        /*008a*/ 	.short	(.L_27 - .L_26)
.L_26:
        /*008c*/ 	.word	0x00000000
        /*0090*/ 	.short	0x0000
        /*0092*/ 	.short	0x0000
        /*0094*/ 	.byte	0x00, 0xf5, 0x21, 0x00


	//----- nvinfo : EIATTR_SPARSE_MMA_MASK
	.align		4
.L_27:
        /*0098*/ 	.byte	0x03, 0x50
        /*009a*/ 	.short	0x0000


	//----- nvinfo : EIATTR_MAXREG_COUNT
	.align		4
        /*009c*/ 	.byte	0x03, 0x1b
        /*009e*/ 	.short	0x00ff


	//----- nvinfo : EIATTR_MERCURY_ISA_VERSION
	.align		4
        /*00a0*/ 	.byte	0x03, 0x5f
        /*00a2*/ 	.short	0x0101


	//----- nvinfo : EIATTR_VRC_CTA_INIT_COUNT
	.align		4
        /*00a4*/ 	.byte	0x02, 0x4a
	.zero		1
	.zero		1


	//----- nvinfo : EIATTR_EXIT_INSTR_OFFSETS
	.align		4
        /*00a8*/ 	.byte	0x04, 0x1c
        /*00aa*/ 	.short	(.L_29 - .L_28)


	//   ....[0]....
.L_28:
        /*00ac*/ 	.word	0x000000c0


	//   ....[1]....
        /*00b0*/ 	.word	0x00000510


	//----- nvinfo : EIATTR_CRS_STACK_SIZE
	.align		4
.L_29:
        /*00b4*/ 	.byte	0x04, 0x1e
        /*00b6*/ 	.short	(.L_31 - .L_30)
.L_30:
        /*00b8*/ 	.word	0x00000000


	//----- nvinfo : EIATTR_CBANK_PARAM_SIZE
	.align		4
.L_31:
        /*00bc*/ 	.byte	0x03, 0x19
        /*00be*/ 	.short	0x002c


	//----- nvinfo : EIATTR_PARAM_CBANK
	.align		4
        /*00c0*/ 	.byte	0x04, 0x0a
        /*00c2*/ 	.short	(.L_33 - .L_32)
	.align		4
.L_32:
        /*00c4*/ 	.word	index@(.nv.constant0.mandelbrot)
        /*00c8*/ 	.short	0x0380
        /*00ca*/ 	.short	0x002c


	//----- nvinfo : EIATTR_SW_WAR
	.align		4
.L_33:
        /*00cc*/ 	.byte	0x04, 0x36
        /*00ce*/ 	.short	(.L_35 - .L_34)
.L_34:
        /*00d0*/ 	.word	0x00000008
.L_35:


//--------------------- .nv.callgraph             --------------------------
	.section	.nv.callgraph,"",@"SHT_CUDA_CALLGRAPH"
	.align	4
	.sectionentsize	8
	.align		4
        /*0000*/ 	.word	0x00000000
	.align		4
        /*0004*/ 	.word	0xffffffff
	.align		4
        /*0008*/ 	.word	0x00000000
	.align		4
        /*000c*/ 	.word	0xfffffffe
	.align		4
        /*0010*/ 	.word	0x00000000
	.align		4
        /*0014*/ 	.word	0xfffffffd
	.align		4
        /*0018*/ 	.word	0x00000000
	.align		4
        /*001c*/ 	.word	0xfffffffc


//--------------------- .text.mandelbrot          --------------------------
	.section	.text.mandelbrot,"ax",@progbits
	.align	128
        .global         mandelbrot
        .type           mandelbrot,@function
        .size           mandelbrot,(.L_x_19 - mandelbrot)
        .other          mandelbrot,@"STO_CUDA_ENTRY STV_DEFAULT"
mandelbrot:
.text.mandelbrot:
[----:B------:R-:W-:Y:S01]  /*0000*/  LDC R1, c[0x0][0x37c] ;  /* 0x0000df00ff017b82 */ /* 0x000fe20000000800 */
[----:B------:R-:W0:Y:S01]  /*0010*/  S2R R4, SR_CTAID.Y ;  /* 0x0000000000047919 */ /* 0x000e220000002600 */
[----:B------:R-:W1:Y:S01]  /*0020*/  LDCU UR4, c[0x0][0x360] ;  /* 0x00006c00ff0477ac */ /* 0x000e620008000800 */
[----:B------:R-:W0:Y:S01]  /*0030*/  S2R R5, SR_TID.Y ;  /* 0x0000000000057919 */ /* 0x000e220000002200 */
[----:B------:R-:W0:Y:S01]  /*0040*/  LDCU UR5, c[0x0][0x364] ;  /* 0x00006c80ff0577ac */ /* 0x000e220008000800 */
[----:B------:R-:W1:Y:S01]  /*0050*/  S2R R2, SR_CTAID.X ;  /* 0x0000000000027919 */ /* 0x000e620000002500 */
[----:B------:R-:W2:Y:S01]  /*0060*/  LDCU.64 UR6, c[0x0][0x390] ;  /* 0x00007200ff0677ac */ /* 0x000ea20008000a00 */
[----:B------:R-:W1:Y:S01]  /*0070*/  S2R R3, SR_TID.X ;  /* 0x0000000000037919 */ /* 0x000e620000002100 */
[----:B0-----:R-:W-:-:S05]  /*0080*/  IMAD R4, R4, UR5, R5 ;  /* 0x0000000504047c24 */ /* 0x001fca000f8e0205 */
[----:B--2---:R-:W-:Y:S01]  /*0090*/  ISETP.GE.U32.AND P0, PT, R4, UR7, PT ;  /* 0x0000000704007c0c */ /* 0x004fe2000bf06070 */
[----:B-1----:R-:W-:-:S05]  /*00a0*/  IMAD R2, R2, UR4, R3 ;  /* 0x0000000402027c24 */ /* 0x002fca000f8e0203 */
[----:B------:R-:W-:-:S13]  /*00b0*/  ISETP.GE.U32.OR P0, PT, R2, UR6, P0 ;  /* 0x0000000602007c0c */ /* 0x000fda0008706470 */
[----:B------:R-:W-:Y:S05]  /*00c0*/  @P0 EXIT ;  /* 0x000000000000094d */ /* 0x000fea0003800000 */
[----:B------:R-:W-:Y:S01]  /*00d0*/  I2FP.F32.S32 R3, UR6 ;  /* 0x0000000600037c45 */ /* 0x000fe20008201400 */
[----:B------:R-:W-:Y:S01]  /*00e0*/  BSSY.RECONVERGENT B0, `(.L_x_0) ;  /* 0x000000d000007945 */ /* 0x000fe20003800200 */
[----:B------:R-:W-:Y:S02]  /*00f0*/  I2FP.F32.U32 R0, R2 ;  /* 0x0000000200007245 */ /* 0x000fe40000201000 */
[----:B------:R-:W0:Y:S08]  /*0100*/  MUFU.RCP R6, R3 ;  /* 0x0000000300067308 */ /* 0x000e300000001000 */
[----:B------:R-:W1:Y:S01]  /*0110*/  FCHK P0, R0, R3 ;  /* 0x0000000300007302 */ /* 0x000e620000000000 */
[----:B0-----:R-:W-:-:S04]  /*0120*/  FFMA R5, -R3, R6, 1 ;  /* 0x3f80000003057423 */ /* 0x001fc80000000106 */
[----:B------:R-:W-:-:S04]  /*0130*/  FFMA R5, R6, R5, R6 ;  /* 0x0000000506057223 */ /* 0x000fc80000000006 */
[----:B------:R-:W-:-:S04]  /*0140*/  FFMA R6, R0, R5, RZ ;  /* 0x0000000500067223 */ /* 0x000fc800000000ff */
[----:B------:R-:W-:-:S04]  /*0150*/  FFMA R7, -R3, R6, R0 ;  /* 0x0000000603077223 */ /* 0x000fc80000000100 */
[----:B------:R-:W-:Y:S01]  /*0160*/  FFMA R5, R5, R7, R6 ;  /* 0x0000000705057223 */ /* 0x000fe20000000006 */
[----:B-1----:R-:W-:Y:S06]  /*0170*/  @!P0 BRA `(.L_x_1) ;  /* 0x00000000000c8947 */ /* 0x002fec0003800000 */
[----:B------:R-:W-:-:S07]  /*0180*/  MOV R6, 0x1a0 ;  /* 0x000001a000067802 */ /* 0x000fce0000000f00 */
[----:B------:R-:W-:Y:S05]  /*0190*/  CALL.REL.NOINC `($__internal_0_$__cuda_sm3x_div_rn_noftz_f32_slowpath) ;  /* 0x0000000000e07944 */ /* 0x000fea0003c00000 */
[----:B------:R-:W-:-:S07]  /*01a0*/  IMAD.MOV.U32 R5, RZ, RZ, R0 ;  /* 0x000000ffff057224 */ /* 0x000fce00078e0000 */
.L_x_1:
[----:B------:R-:W-:Y:S05]  /*01b0*/  BSYNC.RECONVERGENT B0 ;  /* 0x0000000000007941 */ /* 0x000fea0003800200 */
.L_x_0:
[----:B------:R-:W0:Y:S01]  /*01c0*/  LDCU UR4, c[0x0][0x394] ;  /* 0x00007280ff0477ac */ /* 0x000e220008000800 */
[----:B------:R-:W1:Y:S01]  /*01d0*/  LDC R11, c[0x0][0x398] ;  /* 0x0000e600ff0b7b82 */ /* 0x000e620000000800 */
[----:B------:R-:W-:Y:S01]  /*01e0*/  I2FP.F32.U32 R0, R4 ;  /* 0x0000000400007245 */ /* 0x000fe20000201000 */
[----:B------:R-:W-:Y:S01]  /*01f0*/  BSSY.RECONVERGENT B0, `(.L_x_2) ;  /* 0x0000010000007945 */ /* 0x000fe20003800200 */
[----:B0-----:R-:W-:Y:S01]  /*0200*/  I2FP.F32.S32 R3, UR4 ;  /* 0x0000000400037c45 */ /* 0x001fe20008201400 */
[----:B------:R-:W1:Y:S03]  /*0210*/  LDCU UR4, c[0x0][0x3a0] ;  /* 0x00007400ff0477ac */ /* 0x000e660008000800 */
[----:B------:R-:W0:Y:S08]  /*0220*/  MUFU.RCP R6, R3 ;  /* 0x0000000300067308 */ /* 0x000e300000001000 */
[----:B------:R-:W2:Y:S01]  /*0230*/  FCHK P0, R0, R3 ;  /* 0x0000000300007302 */ /* 0x000ea20000000000 */
[----:B0-----:R-:W-:-:S04]  /*0240*/  FFMA R7, -R3, R6, 1 ;  /* 0x3f80000003077423 */ /* 0x001fc80000000106 */
[----:B------:R-:W-:Y:S01]  /*0250*/  FFMA R7, R6, R7, R6 ;  /* 0x0000000706077223 */ /* 0x000fe20000000006 */
[----:B-1----:R-:W-:-:S03]  /*0260*/  FADD R6, -R11, UR4 ;  /* 0x000000040b067e21 */ /* 0x002fc60008000100 */
[----:B------:R-:W-:Y:S01]  /*0270*/  FFMA R8, R0, R7, RZ ;  /* 0x0000000700087223 */ /* 0x000fe200000000ff */
[----:B------:R-:W-:-:S03]  /*0280*/  FFMA R5, R6, R5, R11 ;  /* 0x0000000506057223 */ /* 0x000fc6000000000b */
[----:B------:R-:W-:-:S04]  /*0290*/  FFMA R9, -R3, R8, R0 ;  /* 0x0000000803097223 */ /* 0x000fc80000000100 */
[----:B------:R-:W-:Y:S01]  /*02a0*/  FFMA R7, R7, R9, R8 ;  /* 0x0000000907077223 */ /* 0x000fe20000000008 */
[----:B--2---:R-:W-:Y:S06]  /*02b0*/  @!P0 BRA `(.L_x_3) ;  /* 0x00000000000c8947 */ /* 0x004fec0003800000 */
[----:B------:R-:W-:-:S07]  /*02c0*/  MOV R6, 0x2e0 ;  /* 0x000002e000067802 */ /* 0x000fce0000000f00 */
[----:B------:R-:W-:Y:S05]  /*02d0*/  CALL.REL.NOINC `($__internal_0_$__cuda_sm3x_div_rn_noftz_f32_slowpath) ;  /* 0x0000000000907944 */ /* 0x000fea0003c00000 */
[----:B------:R-:W-:-:S07]  /*02e0*/  IMAD.MOV.U32 R7, RZ, RZ, R0 ;  /* 0x000000ffff077224 */ /* 0x000fce00078e0000 */
.L_x_3:
[----:B------:R-:W-:Y:S05]  /*02f0*/  BSYNC.RECONVERGENT B0 ;  /* 0x0000000000007941 */ /* 0x000fea0003800200 */
.L_x_2:
[----:B------:R-:W0:Y:S01]  /*0300*/  LDCU UR7, c[0x0][0x3a8] ;  /* 0x00007500ff0777ac */ /* 0x000e220008000800 */
[----:B------:R-:W1:Y:S01]  /*0310*/  LDC R0, c[0x0][0x39c] ;  /* 0x0000e700ff007b82 */ /* 0x000e620000000800 */
[----:B------:R-:W-:Y:S01]  /*0320*/  IMAD.MOV.U32 R9, RZ, RZ, -0x1000000 ;  /* 0xff000000ff097424 */ /* 0x000fe200078e00ff */
[----:B------:R-:W1:Y:S01]  /*0330*/  LDCU UR6, c[0x0][0x3a4] ;  /* 0x00007480ff0677ac */ /* 0x000e620008000800 */
[----:B------:R-:W2:Y:S01]  /*0340*/  LDCU.64 UR4, c[0x0][0x358] ;  /* 0x00006b00ff0477ac */ /* 0x000ea20008000a00 */
[----:B0-----:R-:W-:Y:S01]  /*0350*/  UISETP.GE.AND UP0, UPT, UR7, 0x1, UPT ;  /* 0x000000010700788c */ /* 0x001fe2000bf06270 */
[----:B-1----:R-:W-:-:S04]  /*0360*/  FADD R0, -R0, UR6 ;  /* 0x0000000600007e21 */ /* 0x002fc80008000100 */
[----:B------:R-:W-:-:S04]  /*0370*/  FFMA R8, R0, -R7, UR6 ;  /* 0x0000000600087e23 */ /* 0x000fc80008000807 */
[----:B--2---:R-:W-:Y:S05]  /*0380*/  BRA.U !UP0, `(.L_x_4) ;  /* 0x0000000108487547 */ /* 0x004fea000b800000 */
[----:B------:R-:W-:Y:S01]  /*0390*/  BSSY.RECONVERGENT B0, `(.L_x_5) ;  /* 0x0000010000007945 */ /* 0x000fe20003800200 */
[----:B------:R-:W-:Y:S01]  /*03a0*/  IMAD.MOV.U32 R9, RZ, RZ, RZ ;  /* 0x000000ffff097224 */ /* 0x000fe200078e00ff */
[----:B------:R-:W-:Y:S01]  /*03b0*/  CS2R R6, SRZ ;  /* 0x0000000000067805 */ /* 0x000fe2000001ff00 */
[----:B------:R-:W-:Y:S02]  /*03c0*/  IMAD.MOV.U32 R0, RZ, RZ, RZ ;  /* 0x000000ffff007224 */ /* 0x000fe400078e00ff */
[----:B------:R-:W-:-:S07]  /*03d0*/  IMAD.MOV.U32 R3, RZ, RZ, RZ ;  /* 0x000000ffff037224 */ /* 0x000fce00078e00ff */
.L_x_6:
[----:B------:R-:W-:Y:S01]  /*03e0*/  FADD R0, R3, -R0 ;  /* 0x8000000003007221 */ /* 0x000fe20000000000 */
[----:B------:R-:W-:Y:S01]  /*03f0*/  FADD R3, R7, R7 ;  /* 0x0000000707037221 */ /* 0x000fe20000000000 */
[----:B------:R-:W-:Y:S02]  /*0400*/  VIADD R9, R9, 0x1 ;  /* 0x0000000109097836 */ /* 0x000fe40000000000 */
[----:B------:R-:W-:Y:S01]  /*0410*/  FADD R7, R5, R0 ;  /* 0x0000000005077221 */ /* 0x000fe20000000000 */
[----:B------:R-:W-:Y:S02]  /*0420*/  FFMA R6, R3, R6, R8 ;  /* 0x0000000603067223 */ /* 0x000fe40000000008 */
[----:B------:R-:W-:Y:S01]  /*0430*/  ISETP.GE.AND P0, PT, R9, UR7, PT ;  /* 0x0000000709007c0c */ /* 0x000fe2000bf06270 */
[----:B------:R-:W-:Y:S01]  /*0440*/  FMUL R3, R7, R7 ;  /* 0x0000000707037220 */ /* 0x000fe20000400000 */
[----:B------:R-:W-:-:S04]  /*0450*/  FMUL R0, R6, R6 ;  /* 0x0000000606007220 */ /* 0x000fc80000400000 */
[----:B------:R-:W-:-:S05]  /*0460*/  FADD R10, R3, R0 ;  /* 0x00000000030a7221 */ /* 0x000fca0000000000 */
[----:B------:R-:W-:-:S13]  /*0470*/  FSETP.LT.AND P1, PT, R10, 4, PT ;  /* 0x408000000a00780b */ /* 0x000fda0003f21000 */
[----:B------:R-:W-:Y:S05]  /*0480*/  @!P0 BRA P1, `(.L_x_6) ;  /* 0xfffffffc00d48947 */ /* 0x000fea000083ffff */
[----:B------:R-:W-:Y:S05]  /*0490*/  BSYNC.RECONVERGENT B0 ;  /* 0x0000000000007941 */ /* 0x000fea0003800200 */
.L_x_5:
[----:B------:R-:W-:-:S07]  /*04a0*/  LOP3.LUT R9, R9, 0xff000000, RZ, 0xfc, !PT ;  /* 0xff00000009097812 */ /* 0x000fce00078efcff */
.L_x_4:
[----:B------:R-:W0:Y:S01]  /*04b0*/  LDC.64 R6, c[0x0][0x380] ;  /* 0x0000e000ff067b82 */ /* 0x000e220000000a00 */
[----:B------:R-:W0:Y:S02]  /*04c0*/  LDCU.64 UR8, c[0x0][0x388] ;  /* 0x00007100ff0877ac */ /* 0x000e240008000a00 */
[----:B0-----:R-:W-:-:S04]  /*04d0*/  IMAD.WIDE.U32 R6, R4, UR8, R6 ;  /* 0x0000000804067c25 */ /* 0x001fc8000f8e0006 */
[----:B------:R-:W-:Y:S02]  /*04e0*/  IMAD R7, R4, UR9, R7 ;  /* 0x0000000904077c24 */ /* 0x000fe4000f8e0207 */
[----:B------:R-:W-:-:S05]  /*04f0*/  IMAD.WIDE.U32 R2, R2, 0x4, R6 ;  /* 0x0000000402027825 */ /* 0x000fca00078e0006 */
[----:B------:R-:W-:Y:S01]  /*0500*/  STG.E desc[UR4][R2.64], R9 ;  /* 0x0000000902007986 */ /* 0x000fe2000c101904 */
[----:B------:R-:W-:Y:S05]  /*0510*/  EXIT ;  /* 0x000000000000794d */ /* 0x000fea0003800000 */
        .weak           $__internal_0_$__cuda_sm3x_div_rn_noftz_f32_slowpath
        .type           $__internal_0_$__cuda_sm3x_div_rn_noftz_f32_slowpath,@function
        .size           $__internal_0_$__cuda_sm3x_div_rn_noftz_f32_slowpath,(.L_x_19 - $__internal_0_$__cuda_sm3x_div_rn_noftz_f32_slowpath)
$__internal_0_$__cuda_sm3x_div_rn_noftz_f32_slowpath:
[----:B------:R-:W-:Y:S01]  /*0520*/  SHF.R.U32.HI R8, RZ, 0x17, R3 ;  /* 0x00000017ff087819 */ /* 0x000fe20000011603 */
[----:B------:R-:W-:Y:S01]  /*0530*/  BSSY.RECONVERGENT B1, `(.L_x_7) ;  /* 0x0000062000017945 */ /* 0x000fe20003800200 */
[----:B------:R-:W-:Y:S02]  /*0540*/  SHF.R.U32.HI R7, RZ, 0x17, R0 ;  /* 0x00000017ff077819 */ /* 0x000fe40000011600 */
[----:B------:R-:W-:Y:S02]  /*0550*/  LOP3.LUT R12, R8, 0xff, RZ, 0xc0, !PT ;  /* 0x000000ff080c7812 */ /* 0x000fe400078ec0ff */
[----:B------:R-:W-:Y:S02]  /*0560*/  LOP3.LUT R10, R7, 0xff, RZ, 0xc0, !PT ;  /* 0x000000ff070a7812 */ /* 0x000fe400078ec0ff */
[----:B------:R-:W-:-:S03]  /*0570*/  IADD3 R9, PT, PT, R12, -0x1, RZ ;  /* 0xffffffff0c097810 */ /* 0x000fc60007ffe0ff */
[----:B------:R-:W-:Y:S01]  /*0580*/  VIADD R8, R10, 0xffffffff ;  /* 0xffffffff0a087836 */ /* 0x000fe20000000000 */
[----:B------:R-:W-:-:S04]  /*0590*/  ISETP.GT.U32.AND P0, PT, R9, 0xfd, PT ;  /* 0x000000fd0900780c */ /* 0x000fc80003f04070 */
[----:B------:R-:W-:-:S13]  /*05a0*/  ISETP.GT.U32.OR P0, PT, R8, 0xfd, P0 ;  /* 0x000000fd0800780c */ /* 0x000fda0000704470 */
[----:B------:R-:W-:Y:S01]  /*05b0*/  @!P0 IMAD.MOV.U32 R7, RZ, RZ, RZ ;  /* 0x000000ffff078224 */ /* 0x000fe200078e00ff */
[----:B------:R-:W-:Y:S06]  /*05c0*/  @!P0 BRA `(.L_x_8) ;  /* 0x00000000005c8947 */ /* 0x000fec0003800000 */
[----:B------:R-:W-:Y:S02]  /*05d0*/  FSETP.GTU.FTZ.AND P0, PT, |R0|, +INF , PT ;  /* 0x7f8000000000780b */ /* 0x000fe40003f1c200 */
[----:B------:R-:W-:-:S04]  /*05e0*/  FSETP.GTU.FTZ.AND P1, PT, |R3|, +INF , PT ;  /* 0x7f8000000300780b */ /* 0x000fc80003f3c200 */
[----:B------:R-:W-:-:S13]  /*05f0*/  PLOP3.LUT P0, PT, P0, P1, PT, 0xf8, 0x8f ;  /* 0x00000000008f781c */ /* 0x000fda0000703f70 */
[----:B------:R-:W-:Y:S05]  /*0600*/  @P0 BRA `(.L_x_9) ;  /* 0x00000004004c0947 */ /* 0x000fea0003800000 */
[----:B------:R-:W-:-:S13]  /*0610*/  LOP3.LUT P0, RZ, R3, 0x7fffffff, R0, 0xc8, !PT ;  /* 0x7fffffff03ff7812 */ /* 0x000fda000780c800 */
[----:B------:R-:W-:Y:S05]  /*0620*/  @!P0 BRA `(.L_x_10) ;  /* 0x00000004003c8947 */ /* 0x000fea0003800000 */
[C---:B------:R-:W-:Y:S02]  /*0630*/  FSETP.NEU.FTZ.AND P2, PT, |R0|.reuse, +INF , PT ;  /* 0x7f8000000000780b */ /* 0x040fe40003f5d200 */
[----:B------:R-:W-:Y:S02]  /*0640*/  FSETP.NEU.FTZ.AND P1, PT, |R3|, +INF , PT ;  /* 0x7f8000000300780b */ /* 0x000fe40003f3d200 */
[----:B------:R-:W-:-:S11]  /*0650*/  FSETP.NEU.FTZ.AND P0, PT, |R0|, +INF , PT ;  /* 0x7f8000000000780b */ /* 0x000fd60003f1d200 */
[----:B------:R-:W-:Y:S05]  /*0660*/  @!P1 BRA !P2, `(.L_x_10) ;  /* 0x00000004002c9947 */ /* 0x000fea0005000000 */
[----:B------:R-:W-:-:S04]  /*0670*/  LOP3.LUT P2, RZ, R0, 0x7fffffff, RZ, 0xc0, !PT ;  /* 0x7fffffff00ff7812 */ /* 0x000fc8000784c0ff */
[----:B------:R-:W-:-:S13]  /*0680*/  PLOP3.LUT P1, PT, P1, P2, PT, 0x2f, 0xf2 ;  /* 0x0000000000f2781c */ /* 0x000fda0000f24577 */
[----:B------:R-:W-:Y:S05]  /*0690*/  @P1 BRA `(.L_x_11) ;  /* 0x0000000400181947 */ /* 0x000fea0003800000 */
[----:B------:R-:W-:-:S04]  /*06a0*/  LOP3.LUT P1, RZ, R3, 0x7fffffff, RZ, 0xc0, !PT ;  /* 0x7fffffff03ff7812 */ /* 0x000fc8000782c0ff */
[----:B------:R-:W-:-:S13]  /*06b0*/  PLOP3.LUT P0, PT, P0, P1, PT, 0x2f, 0xf2 ;  /* 0x0000000000f2781c */ /* 0x000fda0000702577 */
[----:B------:R-:W-:Y:S05]  /*06c0*/  @P0 BRA `(.L_x_12) ;  /* 0x0000000400000947 */ /* 0x000fea0003800000 */
[----:B------:R-:W-:Y:S02]  /*06d0*/  ISETP.GE.AND P0, PT, R8, RZ, PT ;  /* 0x000000ff0800720c */ /* 0x000fe40003f06270 */
[----:B------:R-:W-:-:S11]  /*06e0*/  ISETP.GE.AND P1, PT, R9, RZ, PT ;  /* 0x000000ff0900720c */ /* 0x000fd60003f26270 */
[----:B------:R-:W-:Y:S02]  /*06f0*/  @P0 IMAD.MOV.U32 R7, RZ, RZ, RZ ;  /* 0x000000ffff070224 */ /* 0x000fe400078e00ff */
[----:B------:R-:W-:Y:S01]  /*0700*/  @!P0 FFMA R0, R0, 1.84467440737095516160e+19, RZ ;  /* 0x5f80000000008823 */ /* 0x000fe200000000ff */
[----:B------:R-:W-:Y:S02]  /*0710*/  @!P0 IMAD.MOV.U32 R7, RZ, RZ, -0x40 ;  /* 0xffffffc0ff078424 */ /* 0x000fe400078e00ff */
[----:B------:R-:W-:Y:S02]  /*0720*/  @!P1 FFMA R3, R3, 1.84467440737095516160e+19, RZ ;  /* 0x5f80000003039823 */ /* 0x000fe400000000ff */
[----:B------:R-:W-:-:S07]  /*0730*/  @!P1 VIADD R7, R7, 0x40 ;  /* 0x0000004007079836 */ /* 0x000fce0000000000 */
.L_x_8:
[----:B------:R-:W-:Y:S01]  /*0740*/  LEA R8, R12, 0xc0800000, 0x17 ;  /* 0xc08000000c087811 */ /* 0x000fe200078eb8ff */
[----:B------:R-:W-:Y:S03]  /*0750*/  BSSY.RECONVERGENT B2, `(.L_x_13) ;  /* 0x0000036000027945 */ /* 0x000fe60003800200 */
[----:B------:R-:W-:Y:S01]  /*0760*/  IADD3 R8, PT, PT, -R8, R3, RZ ;  /* 0x0000000308087210 */ /* 0x000fe20007ffe1ff */
[----:B------:R-:W-:-:S03]  /*0770*/  VIADD R3, R10, 0xffffff81 ;  /* 0xffffff810a037836 */ /* 0x000fc60000000000 */
[----:B------:R0:W1:Y:S01]  /*0780*/  MUFU.RCP R9, R8 ;  /* 0x0000000800097308 */ /* 0x0000620000001000 */
[----:B------:R-:W-:Y:S01]  /*0790*/  FADD.FTZ R11, -R8, -RZ ;  /* 0x800000ff080b7221 */ /* 0x000fe20000010100 */
[C---:B------:R-:W-:Y:S01]  /*07a0*/  IMAD R0, R3.reuse, -0x800000, R0 ;  /* 0xff80000003007824 */ /* 0x040fe200078e0200 */
[----:B0-----:R-:W-:-:S05]  /*07b0*/  IADD3 R8, PT, PT, R3, 0x7f, -R12 ;  /* 0x0000007f03087810 */ /* 0x001fca0007ffe80c */
[----:B------:R-:W-:Y:S02]  /*07c0*/  IMAD.IADD R8, R8, 0x1, R7 ;  /* 0x0000000108087824 */ /* 0x000fe400078e0207 */
[----:B-1----:R-:W-:-:S04]  /*07d0*/  FFMA R10, R9, R11, 1 ;  /* 0x3f800000090a7423 */ /* 0x002fc8000000000b */
[----:B------:R-:W-:-:S04]  /*07e0*/  FFMA R14, R9, R10, R9 ;  /* 0x0000000a090e7223 */ /* 0x000fc80000000009 */
[----:B------:R-:W-:-:S04]  /*07f0*/  FFMA R9, R0, R14, RZ ;  /* 0x0000000e00097223 */ /* 0x000fc800000000ff */
[----:B------:R-:W-:-:S04]  /*0800*/  FFMA R10, R11, R9, R0 ;  /* 0x000000090b0a7223 */ /* 0x000fc80000000000 */
[----:B------:R-:W-:-:S04]  /*0810*/  FFMA R9, R14, R10, R9 ;  /* 0x0000000a0e097223 */ /* 0x000fc80000000009 */
[----:B------:R-:W-:-:S04]  /*0820*/  FFMA R10, R11, R9, R0 ;  /* 0x000000090b0a7223 */ /* 0x000fc80000000000 */
[----:B------:R-:W-:-:S05]  /*0830*/  FFMA R0, R14, R10, R9 ;  /* 0x0000000a0e007223 */ /* 0x000fca0000000009 */
[----:B------:R-:W-:-:S04]  /*0840*/  SHF.R.U32.HI R3, RZ, 0x17, R0 ;  /* 0x00000017ff037819 */ /* 0x000fc80000011600 */
[----:B------:R-:W-:-:S05]  /*0850*/  LOP3.LUT R3, R3, 0xff, RZ, 0xc0, !PT ;  /* 0x000000ff03037812 */ /* 0x000fca00078ec0ff */
[----:B------:R-:W-:-:S04]  /*0860*/  IMAD.IADD R11, R3, 0x1, R8 ;  /* 0x00000001030b7824 */ /* 0x000fc800078e0208 */
[----:B------:R-:W-:-:S05]  /*0870*/  VIADD R3, R11, 0xffffffff ;  /* 0xffffffff0b037836 */ /* 0x000fca0000000000 */
[----:B------:R-:W-:-:S13]  /*0880*/  ISETP.GE.U32.AND P0, PT, R3, 0xfe, PT ;  /* 0x000000fe0300780c */ /* 0x000fda0003f06070 */
[----:B------:R-:W-:Y:S05]  /*0890*/  @!P0 BRA `(.L_x_14) ;  /* 0x0000000000808947 */ /* 0x000fea0003800000 */
[----:B------:R-:W-:-:S13]  /*08a0*/  ISETP.GT.AND P0, PT, R11, 0xfe, PT ;  /* 0x000000fe0b00780c */ /* 0x000fda0003f04270 */
[----:B------:R-:W-:Y:S05]  /*08b0*/  @P0 BRA `(.L_x_15) ;  /* 0x00000000006c0947 */ /* 0x000fea0003800000 */
[----:B------:R-:W-:-:S13]  /*08c0*/  ISETP.GE.AND P0, PT, R11, 0x1, PT ;  /* 0x000000010b00780c */ /* 0x000fda0003f06270 */
[----:B------:R-:W-:Y:S05]  /*08d0*/  @P0 BRA `(.L_x_16) ;  /* 0x0000000000740947 */ /* 0x000fea0003800000 */
[----:B------:R-:W-:Y:S02]  /*08e0*/  ISETP.GE.AND P0, PT, R11, -0x18, PT ;  /* 0xffffffe80b00780c */ /* 0x000fe40003f06270 */
[----:B------:R-:W-:-:S11]  /*08f0*/  LOP3.LUT R0, R0, 0x80000000, RZ, 0xc0, !PT ;  /* 0x8000000000007812 */ /* 0x000fd600078ec0ff */
[----:B------:R-:W-:Y:S05]  /*0900*/  @!P0 BRA `(.L_x_16) ;  /* 0x0000000000688947 */ /* 0x000fea0003800000 */
[CCC-:B------:R-:W-:Y:S01]  /*0910*/  FFMA.RZ R3, R14.reuse, R10.reuse, R9.reuse ;  /* 0x0000000a0e037223 */ /* 0x1c0fe2000000c009 */
[CCC-:B------:R-:W-:Y:S01]  /*0920*/  FFMA.RM R8, R14.reuse, R10.reuse, R9.reuse ;  /* 0x0000000a0e087223 */ /* 0x1c0fe20000004009 */
[C---:B------:R-:W-:Y:S02]  /*0930*/  ISETP.NE.AND P2, PT, R11.reuse, RZ, PT ;  /* 0x000000ff0b00720c */ /* 0x040fe40003f45270 */
[----:B------:R-:W-:Y:S02]  /*0940*/  ISETP.NE.AND P1, PT, R11, RZ, PT ;  /* 0x000000ff0b00720c */ /* 0x000fe40003f25270 */
[----:B------:R-:W-:Y:S01]  /*0950*/  LOP3.LUT R7, R3, 0x7fffff, RZ, 0xc0, !PT ;  /* 0x007fffff03077812 */ /* 0x000fe200078ec0ff */
[----:B------:R-:W-:Y:S01]  /*0960*/  FFMA.RP R3, R14, R10, R9 ;  /* 0x0000000a0e037223 */ /* 0x000fe20000008009 */
[C---:B------:R-:W-:Y:S01]  /*0970*/  VIADD R10, R11.reuse, 0x20 ;  /* 0x000000200b0a7836 */ /* 0x040fe20000000000 */
[----:B------:R-:W-:Y:S02]  /*0980*/  IADD3 R9, PT, PT, -R11, RZ, RZ ;  /* 0x000000ff0b097210 */ /* 0x000fe40007ffe1ff */
[----:B------:R-:W-:-:S02]  /*0990*/  LOP3.LUT R7, R7, 0x800000, RZ, 0xfc, !PT ;  /* 0x0080000007077812 */ /* 0x000fc400078efcff */
[----:B------:R-:W-:Y:S02]  /*09a0*/  FSETP.NEU.FTZ.AND P0, PT, R3, R8, PT ;  /* 0x000000080300720b */ /* 0x000fe40003f1d000 */
[----:B------:R-:W-:Y:S02]  /*09b0*/  SHF.L.U32 R10, R7, R10, RZ ;  /* 0x0000000a070a7219 */ /* 0x000fe400000006ff */
[----:B------:R-:W-:Y:S02]  /*09c0*/  SEL R8, R9, RZ, P2 ;  /* 0x000000ff09087207 */ /* 0x000fe40001000000 */
[----:B------:R-:W-:Y:S02]  /*09d0*/  ISETP.NE.AND P1, PT, R10, RZ, P1 ;  /* 0x000000ff0a00720c */ /* 0x000fe40000f25270 */
[----:B------:R-:W-:Y:S02]  /*09e0*/  SHF.R.U32.HI R8, RZ, R8, R7 ;  /* 0x00000008ff087219 */ /* 0x000fe40000011607 */
[----:B------:R-:W-:-:S02]  /*09f0*/  PLOP3.LUT P0, PT, P0, P1, PT, 0xf8, 0x8f ;  /* 0x00000000008f781c */ /* 0x000fc40000703f70 */
[----:B------:R-:W-:Y:S02]  /*0a00*/  SHF.R.U32.HI R10, RZ, 0x1, R8 ;  /* 0x00000001ff0a7819 */ /* 0x000fe40000011608 */
[----:B------:R-:W-:-:S04]  /*0a10*/  SEL R3, RZ, 0x1, !P0 ;  /* 0x00000001ff037807 */ /* 0x000fc80004000000 */
[----:B------:R-:W-:-:S04]  /*0a20*/  LOP3.LUT R3, R3, 0x1, R10, 0xf8, !PT ;  /* 0x0000000103037812 */ /* 0x000fc800078ef80a */
[----:B------:R-:W-:-:S05]  /*0a30*/  LOP3.LUT R3, R3, R8, RZ, 0xc0, !PT ;  /* 0x0000000803037212 */ /* 0x000fca00078ec0ff */
[----:B------:R-:W-:-:S05]  /*0a40*/  IMAD.IADD R3, R10, 0x1, R3 ;  /* 0x000000010a037824 */ /* 0x000fca00078e0203 */
[----:B------:R-:W-:Y:S01]  /*0a50*/  LOP3.LUT R0, R3, R0, RZ, 0xfc, !PT ;  /* 0x0000000003007212 */ /* 0x000fe200078efcff */
[----:B------:R-:W-:Y:S06]  /*0a60*/  BRA `(.L_x_16) ;  /* 0x0000000000107947 */ /* 0x000fec0003800000 */
.L_x_15:
[----:B------:R-:W-:-:S04]  /*0a70*/  LOP3.LUT R0, R0, 0x80000000, RZ, 0xc0, !PT ;  /* 0x8000000000007812 */ /* 0x000fc800078ec0ff */
[----:B------:R-:W-:Y:S01]  /*0a80*/  LOP3.LUT R0, R0, 0x7f800000, RZ, 0xfc, !PT ;  /* 0x7f80000000007812 */ /* 0x000fe200078efcff */
[----:B------:R-:W-:Y:S06]  /*0a90*/  BRA `(.L_x_16) ;  /* 0x0000000000047947 */ /* 0x000fec0003800000 */
.L_x_14:
[----:B------:R-:W-:-:S07]  /*0aa0*/  IMAD R0, R8, 0x800000, R0 ;  /* 0x0080000008007824 */ /* 0x000fce00078e0200 */
.L_x_16:
[----:B------:R-:W-:Y:S05]  /*0ab0*/  BSYNC.RECONVERGENT B2 ;  /* 0x0000000000027941 */ /* 0x000fea0003800200 */
.L_x_13:
[----:B------:R-:W-:Y:S05]  /*0ac0*/  BRA `(.L_x_17) ;  /* 0x0000000000207947 */ /* 0x000fea0003800000 */
.L_x_12:
[----:B------:R-:W-:-:S04]  /*0ad0*/  LOP3.LUT R0, R3, 0x80000000, R0, 0x48, !PT ;  /* 0x8000000003007812 */ /* 0x000fc800078e4800 */
[----:B------:R-:W-:Y:S01]  /*0ae0*/  LOP3.LUT R0, R0, 0x7f800000, RZ, 0xfc, !PT ;  /* 0x7f80000000007812 */ /* 0x000fe200078efcff */
[----:B------:R-:W-:Y:S06]  /*0af0*/  BRA `(.L_x_17) ;  /* 0x0000000000147947 */ /* 0x000fec0003800000 */
.L_x_11:
[----:B------:R-:W-:Y:S01]  /*0b00*/  LOP3.LUT R0, R3, 0x80000000, R0, 0x48, !PT ;  /* 0x8000000003007812 */ /* 0x000fe200078e4800 */
[----:B------:R-:W-:Y:S06]  /*0b10*/  BRA `(.L_x_17) ;  /* 0x00000000000c7947 */ /* 0x000fec0003800000 */
.L_x_10:
[----:B------:R-:W0:Y:S01]  /*0b20*/  MUFU.RSQ R0, -QNAN ;  /* 0xffc0000000007908 */ /* 0x000e220000001400 */
[----:B------:R-:W-:Y:S05]  /*0b30*/  BRA `(.L_x_17) ;  /* 0x0000000000047947 */ /* 0x000fea0003800000 */
.L_x_9:
[----:B------:R-:W-:-:S07]  /*0b40*/  FADD.FTZ R0, R0, R3 ;  /* 0x0000000300007221 */ /* 0x000fce0000010000 */
.L_x_17:
[----:B------:R-:W-:Y:S05]  /*0b50*/  BSYNC.RECONVERGENT B1 ;  /* 0x0000000000017941 */ /* 0x000fea0003800200 */
.L_x_7:
[----:B------:R-:W-:-:S04]  /*0b60*/  IMAD.MOV.U32 R7, RZ, RZ, 0x0 ;  /* 0x00000000ff077424 */ /* 0x000fc800078e00ff */
[----:B0-----:R-:W-:Y:S05]  /*0b70*/  RET.REL.NODEC R6 `(mandelbrot) ;  /* 0xfffffff406207950 */ /* 0x001fea0003c3ffff */
.L_x_18:
[----:B------:R-:W-:-:S00]  /*0b80*/  BRA `(.L_x_18) ;  /* 0xfffffffc00fc7947 */ /* 0x000fc0000383ffff */
[----:B------:R-:W-:-:S00]  /*0b90*/  NOP ;  /* 0x0000000000007918 */ /* 0x000fc00000000000 */
        /* <DEDUP_REMOVED lines=14> */
.L_x_19:


//--------------------- .nv.shared.reserved.0     --------------------------
	.section	.nv.shared.reserved.0,"aw",@nobits
	.weak		__nv_reservedSMEM_offset_0_alias
	.size		__nv_reservedSMEM_offset_0_alias, 0, 64
	.other		__nv_reservedSMEM_offset_0_alias,@"STO_CUDA_RESERVED_SHARED STV_DEFAULT"
__nv_reservedSMEM_offset_0_alias:
	.zero		0
	.zero		64


//--------------------- .nv.constant0.mandelbrot  --------------------------
	.section	.nv.constant0.mandelbrot,"a",@progbits
	.sectionflags	@""
	.align	4
.nv.constant0.mandelbrot:
	.zero		940


//--------------------- SYMBOLS --------------------------

	.type		.nv.reservedSmem.offset0,@object
	.size		.nv.reservedSmem.offset0,0x4
